	.headerflags	@"EF_CUDA_TEXMODE_UNIFIED EF_CUDA_64BIT_ADDRESS EF_CUDA_ACCELERATORS EF_CUDA_SM90 EF_CUDA_VIRTUAL_SM(EF_CUDA_SM90)"
	.elftype	@"ET_EXEC"


//--------------------- .nv.info                  --------------------------
	.section	.nv.info,"",@"SHT_CUDA_INFO"
	.align	4


	//----- nvinfo : EIATTR_REGCOUNT
	.align		4
        /*0000*/ 	.byte	0x04, 0x2f
        /*0002*/ 	.short	(.L_1 - .L_0)
	.align		4
.L_0:
        /*0004*/ 	.word	index@(triton_poi_fused__softmax_mul_1)
        /*0008*/ 	.word	0x00000014


	//----- nvinfo : EIATTR_MIN_STACK_SIZE
	.align		4
.L_1:
        /*000c*/ 	.byte	0x04, 0x12
        /*000e*/ 	.short	(.L_3 - .L_2)
	.align		4
.L_2:
        /*0010*/ 	.word	index@(triton_poi_fused__softmax_mul_1)
        /*0014*/ 	.word	0x00000000


	//----- nvinfo : EIATTR_FRAME_SIZE
	.align		4
.L_3:
        /*0018*/ 	.byte	0x04, 0x11
        /*001a*/ 	.short	(.L_5 - .L_4)
	.align		4
.L_4:
        /*001c*/ 	.word	index@(triton_poi_fused__softmax_mul_1)
        /*0020*/ 	.word	0x00000000


	//----- nvinfo : EIATTR_MIN_STACK_SIZE
	.align		4
.L_5:
        /*0024*/ 	.byte	0x04, 0x12
        /*0026*/ 	.short	(.L_7 - .L_6)
	.align		4
.L_6:
        /*0028*/ 	.word	index@(triton_poi_fused__softmax_mul_1)
        /*002c*/ 	.word	0x00000000
.L_7:


//--------------------- .nv.info.triton_poi_fused__softmax_mul_1 --------------------------
	.section	.nv.info.triton_poi_fused__softmax_mul_1,"",@"SHT_CUDA_INFO"
	.sectionflags	@""
	.align	4


	//----- nvinfo : EIATTR_CUDA_API_VERSION
	.align		4
        /*0000*/ 	.byte	0x04, 0x37
        /*0002*/ 	.short	(.L_9 - .L_8)
.L_8:
        /*0004*/ 	.word	0x0000007c


	//----- nvinfo : EIATTR_KPARAM_INFO
	.align		4
.L_9:
        /*0008*/ 	.byte	0x04, 0x17
        /*000a*/ 	.short	(.L_11 - .L_10)
.L_10:
        /*000c*/ 	.word	0x00000000
        /*0010*/ 	.short	0x0005
        /*0012*/ 	.short	0x0028
        /*0014*/ 	.byte	0x00, 0xf0, 0x11, 0x00


	//----- nvinfo : EIATTR_KPARAM_INFO
	.align		4
.L_11:
        /*0018*/ 	.byte	0x04, 0x17
        /*001a*/ 	.short	(.L_13 - .L_12)
.L_12:
        /*001c*/ 	.word	0x00000000
        /*0020*/ 	.short	0x0004
        /*0022*/ 	.short	0x0020
        /*0024*/ 	.byte	0x00, 0xf4, 0x21, 0x00


	//----- nvinfo : EIATTR_KPARAM_INFO
	.align		4
.L_13:
        /*0028*/ 	.byte	0x04, 0x17
        /*002a*/ 	.short	(.L_15 - .L_14)
.L_14:
        /*002c*/ 	.word	0x00000000
        /*0030*/ 	.short	0x0003
        /*0032*/ 	.short	0x0018
        /*0034*/ 	.byte	0x00, 0xf4, 0x21, 0x00


	//----- nvinfo : EIATTR_KPARAM_INFO
	.align		4
.L_15:
        /*0038*/ 	.byte	0x04, 0x17
        /*003a*/ 	.short	(.L_17 - .L_16)
.L_16:
        /*003c*/ 	.word	0x00000000
        /*0040*/ 	.short	0x0002
        /*0042*/ 	.short	0x0010
        /*0044*/ 	.byte	0x00, 0xf4, 0x21, 0x00


	//----- nvinfo : EIATTR_KPARAM_INFO
	.align		4
.L_17:
        /*0048*/ 	.byte	0x04, 0x17
        /*004a*/ 	.short	(.L_19 - .L_18)
.L_18:
        /*004c*/ 	.word	0x00000000
        /*0050*/ 	.short	0x0001
        /*0052*/ 	.short	0x0008
        /*0054*/ 	.byte	0x00, 0xf4, 0x21, 0x00


	//----- nvinfo : EIATTR_KPARAM_INFO
	.align		4
.L_19:
        /*0058*/ 	.byte	0x04, 0x17
        /*005a*/ 	.short	(.L_21 - .L_20)
.L_20:
        /*005c*/ 	.word	0x00000000
        /*0060*/ 	.short	0x0000
        /*0062*/ 	.short	0x0000
        /*0064*/ 	.byte	0x00, 0xf4, 0x21, 0x00


	//----- nvinfo : EIATTR_SPARSE_MMA_MASK
	.align		4
.L_21:
        /*0068*/ 	.byte	0x03, 0x50
        /*006a*/ 	.short	0x0000


	//----- nvinfo : EIATTR_MAXREG_COUNT
	.align		4
        /*006c*/ 	.byte	0x03, 0x1b
        /*006e*/ 	.short	0x00ff


	//----- nvinfo : EIATTR_EXIT_INSTR_OFFSETS
	.align		4
        /*0070*/ 	.byte	0x04, 0x1c
        /*0072*/ 	.short	(.L_23 - .L_22)


	//   ....[0]....
.L_22:
        /*0074*/ 	.word	0x000003e0


	//   ....[1]....
        /*0078*/ 	.word	0x00000400


	//----- nvinfo : EIATTR_REQNTID
	.align		4
.L_23:
        /*007c*/ 	.byte	0x04, 0x10
        /*007e*/ 	.short	(.L_25 - .L_24)
.L_24:
        /*0080*/ 	.word	0x00000080
        /*0084*/ 	.word	0x00000001
        /*0088*/ 	.word	0x00000001


	//----- nvinfo : EIATTR_CBANK_PARAM_SIZE
	.align		4
.L_25:
        /*008c*/ 	.byte	0x03, 0x19
        /*008e*/ 	.short	0x002c


	//----- nvinfo : EIATTR_PARAM_CBANK
	.align		4
        /*0090*/ 	.byte	0x04, 0x0a
        /*0092*/ 	.short	(.L_27 - .L_26)
	.align		4
.L_26:
        /*0094*/ 	.word	index@(.nv.constant0.triton_poi_fused__softmax_mul_1)
        /*0098*/ 	.short	0x0210
        /*009a*/ 	.short	0x002c


	//----- nvinfo : EIATTR_SW_WAR
	.align		4
.L_27:
        /*009c*/ 	.byte	0x04, 0x36
        /*009e*/ 	.short	(.L_29 - .L_28)
.L_28:
        /*00a0*/ 	.word	0x00000008
.L_29:


//--------------------- .nv.callgraph             --------------------------
	.section	.nv.callgraph,"",@"SHT_CUDA_CALLGRAPH"
	.align	4
	.sectionentsize	8
	.align		4
        /*0000*/ 	.word	0x00000000
	.align		4
        /*0004*/ 	.word	0xffffffff
	.align		4
        /*0008*/ 	.word	0x00000000
	.align		4
        /*000c*/ 	.word	0xfffffffe
	.align		4
        /*0010*/ 	.word	0x00000000
	.align		4
        /*0014*/ 	.word	0xfffffffd
	.align		4
        /*0018*/ 	.word	0x00000000
	.align		4
        /*001c*/ 	.word	0xfffffffc


//--------------------- .text.triton_poi_fused__softmax_mul_1 --------------------------
	.section	.text.triton_poi_fused__softmax_mul_1,"ax",@progbits
	.align	128
        .global         triton_poi_fused__softmax_mul_1
        .type           triton_poi_fused__softmax_mul_1,@function
        .size           triton_poi_fused__softmax_mul_1,(.L_x_1 - triton_poi_fused__softmax_mul_1)
        .other          triton_poi_fused__softmax_mul_1,@"STO_CUDA_ENTRY STV_DEFAULT"
triton_poi_fused__softmax_mul_1:
.text.triton_poi_fused__softmax_mul_1:
[----:B------:R-:W0:Y:S01]  /*0000*/  LDC R1, c[0x0][0x28] ;  /* 0x00000a00ff017b82 */ /* 0x000e220000000800 */
[----:B------:R-:W1:Y:S07]  /*0010*/  S2R R10, SR_TID.X ;  /* 0x00000000000a7919 */ /* 0x000e6e0000002100 */
[----:B------:R-:W2:Y:S01]  /*0020*/  LDC.64 R6, c[0x0][0x220] ;  /* 0x00008800ff067b82 */ /* 0x000ea20000000a00 */
[----:B------:R-:W-:Y:S01]  /*0030*/  HFMA2.MMA R16, -RZ, RZ, 0, 0 ;  /* 0x00000000ff107435 */ /* 0x000fe200000001ff */
[----:B------:R-:W-:Y:S01]  /*0040*/  ULDC.64 UR4, c[0x0][0x208] ;  /* 0x0000820000047ab9 */ /* 0x000fe20000000a00 */
[----:B------:R-:W3:Y:S05]  /*0050*/  S2R R3, SR_CTAID.X ;  /* 0x0000000000037919 */ /* 0x000eea0000002500 */
[----:B------:R-:W4:Y:S01]  /*0060*/  LDC.64 R4, c[0x0][0x218] ;  /* 0x00008600ff047b82 */ /* 0x000f220000000a00 */
[----:B-1----:R-:W-:-:S02]  /*0070*/  LOP3.LUT R10, R10, 0x7f, RZ, 0xc0, !PT ;  /* 0x0000007f0a0a7812 */ /* 0x002fc400078ec0ff */
[----:B---3--:R-:W-:-:S03]  /*0080*/  SHF.R.S32.HI R11, RZ, 0x18, R3 ;  /* 0x00000018ff0b7819 */ /* 0x008fc60000011403 */
[----:B------:R-:W-:Y:S02]  /*0090*/  IMAD R10, R3, 0x80, R10 ;  /* 0x00000080030a7824 */ /* 0x000fe400078e020a */
[----:B------:R-:W1:Y:S01]  /*00a0*/  LDC.64 R2, c[0x0][0x210] ;  /* 0x00008400ff027b82 */ /* 0x000e620000000a00 */
[----:B------:R-:W-:Y:S02]  /*00b0*/  SGXT R11, R11, 0x1 ;  /* 0x000000010b0b781a */ /* 0x000fe40000000200 */
[----:B------:R-:W-:Y:S02]  /*00c0*/  ISETP.GE.AND P3, PT, R10, 0x100, PT ;  /* 0x000001000a00780c */ /* 0x000fe40003f66270 */
[----:B------:R-:W-:-:S04]  /*00d0*/  LEA.HI R0, R11, R10, RZ, 0x2 ;  /* 0x0000000a0b007211 */ /* 0x000fc800078f10ff */
[----:B------:R-:W-:Y:S02]  /*00e0*/  SHF.R.S32.HI R15, RZ, 0x2, R0 ;  /* 0x00000002ff0f7819 */ /* 0x000fe40000011400 */
[----:B------:R-:W-:Y:S02]  /*00f0*/  LOP3.LUT R9, R0, 0xfffffffc, RZ, 0xc0, !PT ;  /* 0xfffffffc00097812 */ /* 0x000fe400078ec0ff */
[C---:B------:R-:W-:Y:S01]  /*0100*/  LEA.HI R8, R15.reuse, R15, RZ, 0x2 ;  /* 0x0000000f0f087211 */ /* 0x040fe200078f10ff */
[----:B--2---:R-:W-:Y:S01]  /*0110*/  IMAD.WIDE R6, R15, 0x4, R6 ;  /* 0x000000040f067825 */ /* 0x004fe200078e0206 */
[----:B------:R-:W-:Y:S02]  /*0120*/  LEA.HI R0, R11, R10, RZ, 0x6 ;  /* 0x0000000a0b007211 */ /* 0x000fe400078f30ff */
[----:B------:R-:W-:Y:S01]  /*0130*/  LOP3.LUT R12, R8, 0xfffffffc, RZ, 0xc0, !PT ;  /* 0xfffffffc080c7812 */ /* 0x000fe200078ec0ff */
[----:B------:R-:W-:Y:S01]  /*0140*/  IMAD.IADD R8, R10, 0x1, -R9 ;  /* 0x000000010a087824 */ /* 0x000fe200078e0a09 */
[----:B------:R-:W2:Y:S02]  /*0150*/  @!P3 LDG.E.EL R16, desc[UR4][R6.64] ;  /* 0x000000040610b981 */ /* 0x000ea4000c2e1900 */
[----:B------:R-:W-:-:S02]  /*0160*/  IADD3 R9, R15, -R12, RZ ;  /* 0x8000000c0f097210 */ /* 0x000fc40007ffe0ff */
[----:B------:R-:W-:-:S03]  /*0170*/  SHF.R.S32.HI R12, RZ, 0x6, R0 ;  /* 0x00000006ff0c7819 */ /* 0x000fc60000011400 */
[----:B------:R-:W-:-:S04]  /*0180*/  IMAD R13, R8, 0x4, R9 ;  /* 0x00000004080d7824 */ /* 0x000fc800078e0209 */
[----:B------:R-:W-:Y:S02]  /*0190*/  IMAD R17, R12, 0x10, R13 ;  /* 0x000000100c117824 */ /* 0x000fe400078e020d */
[----:B------:R-:W3:Y:S01]  /*01a0*/  LDC.64 R12, c[0x0][0x228] ;  /* 0x00008a00ff0c7b82 */ /* 0x000ee20000000a00 */
[----:B------:R-:W-:Y:S02]  /*01b0*/  IMAD.MOV.U32 R14, RZ, RZ, RZ ;  /* 0x000000ffff0e7224 */ /* 0x000fe400078e00ff */
[----:B----4-:R-:W-:-:S04]  /*01c0*/  IMAD.WIDE R4, R17, 0x4, R4 ;  /* 0x0000000411047825 */ /* 0x010fc800078e0204 */
[----:B------:R-:W-:Y:S02]  /*01d0*/  IMAD.MOV.U32 R17, RZ, RZ, RZ ;  /* 0x000000ffff117224 */ /* 0x000fe400078e00ff */
[----:B-1----:R-:W-:-:S04]  /*01e0*/  IMAD.WIDE R2, R15, 0x4, R2 ;  /* 0x000000040f027825 */ /* 0x002fc800078e0202 */
[----:B------:R-:W4:Y:S04]  /*01f0*/  @!P3 LDG.E.EL R17, desc[UR4][R4.64] ;  /* 0x000000040411b981 */ /* 0x000f28000c2e1900 */
[----:B------:R1:W4:Y:S01]  /*0200*/  @!P3 LDG.E.EL R14, desc[UR4][R2.64] ;  /* 0x00000004020eb981 */ /* 0x000322000c2e1900 */
[----:B---3--:R-:W-:Y:S01]  /*0210*/  IMAD.WIDE R12, R15, 0x4, R12 ;  /* 0x000000040f0c7825 */ /* 0x008fe200078e020c */
[----:B------:R-:W-:Y:S02]  /*0220*/  MOV R15, RZ ;  /* 0x000000ff000f7202 */ /* 0x000fe40000000f00 */
[----:B------:R-:W-:Y:S01]  /*0230*/  LEA.HI R10, R11, R10, RZ, 0x4 ;  /* 0x0000000a0b0a7211 */ /* 0x000fe200078f20ff */
[----:B01----:R-:W0:Y:S03]  /*0240*/  LDC.64 R2, c[0x0][0x230] ;  /* 0x00008c00ff027b82 */ /* 0x003e260000000a00 */
[----:B------:R-:W3:Y:S01]  /*0250*/  @!P3 LDG.E.EL R15, desc[UR4][R12.64] ;  /* 0x000000040c0fb981 */ /* 0x000ee2000c2e1900 */
[----:B------:R-:W-:-:S02]  /*0260*/  SHF.R.S32.HI R10, RZ, 0x4, R10 ;  /* 0x00000004ff0a7819 */ /* 0x000fc4000001140a */
[----:B------:R-:W-:Y:S02]  /*0270*/  LOP3.LUT R7, R0, 0xffffffc0, RZ, 0xc0, !PT ;  /* 0xffffffc000077812 */ /* 0x000fe400078ec0ff */
[----:B------:R-:W-:-:S04]  /*0280*/  LEA.HI R4, R10, R10, RZ, 0x2 ;  /* 0x0000000a0a047211 */ /* 0x000fc800078f10ff */
[----:B------:R-:W-:Y:S01]  /*0290*/  LOP3.LUT R5, R4, 0x3ffffffc, RZ, 0xc0, !PT ;  /* 0x3ffffffc04057812 */ /* 0x000fe200078ec0ff */
[----:B------:R-:W-:-:S03]  /*02a0*/  IMAD.IADD R8, R8, 0x1, R7 ;  /* 0x0000000108087824 */ /* 0x000fc600078e0207 */
[----:B------:R-:W-:-:S05]  /*02b0*/  IADD3 R5, R10, -R5, RZ ;  /* 0x800000050a057210 */ /* 0x000fca0007ffe0ff */
[----:B------:R-:W-:-:S05]  /*02c0*/  IMAD R8, R5, 0x4, R8 ;  /* 0x0000000405087824 */ /* 0x000fca00078e0208 */
[----:B------:R-:W-:-:S05]  /*02d0*/  LEA R9, R9, R8, 0x4 ;  /* 0x0000000809097211 */ /* 0x000fca00078e20ff */
[----:B0-----:R-:W-:Y:S01]  /*02e0*/  IMAD.WIDE R2, R9, 0x4, R2 ;  /* 0x0000000409027825 */ /* 0x001fe200078e0202 */
[----:B--2---:R-:W-:-:S05]  /*02f0*/  LOP3.LUT R16, R16, 0x80000000, RZ, 0x3c, !PT ;  /* 0x8000000010107812 */ /* 0x004fca00078e3cff */
[----:B----4-:R-:W-:-:S04]  /*0300*/  FFMA R14, R17, R14, R16 ;  /* 0x0000000e110e7223 */ /* 0x010fc80000000010 */
[----:B------:R-:W-:-:S05]  /*0310*/  FMUL R14, R14, 1.4426950216293334961 ;  /* 0x3fb8aa3b0e0e7820 */ /* 0x000fca0000400000 */
[----:B------:R-:W-:Y:S02]  /*0320*/  FSETP.GEU.AND P1, PT, R14, -126, PT ;  /* 0xc2fc00000e00780b */ /* 0x000fe40003f2e000 */
[C---:B---3--:R-:W-:Y:S02]  /*0330*/  FSETP.GT.AND P0, PT, |R15|.reuse, 8.50705917302346158658e+37, PT ;  /* 0x7e8000000f00780b */ /* 0x048fe40003f04200 */
[----:B------:R-:W-:-:S09]  /*0340*/  FSETP.GEU.AND P2, PT, |R15|, 1.175494350822287508e-38, PT ;  /* 0x008000000f00780b */ /* 0x000fd20003f4e200 */
[----:B------:R-:W-:-:S06]  /*0350*/  @!P1 FMUL R14, R14, 0.5 ;  /* 0x3f0000000e0e9820 */ /* 0x000fcc0000400000 */
[----:B------:R-:W0:Y:S01]  /*0360*/  MUFU.EX2 R14, R14 ;  /* 0x0000000e000e7308 */ /* 0x000e220000000800 */
[----:B------:R-:W-:-:S04]  /*0370*/  @P0 FMUL R15, R15, 0.25 ;  /* 0x3e8000000f0f0820 */ /* 0x000fc80000400000 */
[----:B------:R-:W-:-:S04]  /*0380*/  @!P2 FMUL R15, R15, 16777216 ;  /* 0x4b8000000f0fa820 */ /* 0x000fc80000400000 */
[----:B------:R-:W1:Y:S01]  /*0390*/  MUFU.RCP R7, R15 ;  /* 0x0000000f00077308 */ /* 0x000e620000001000 */
[----:B0-----:R-:W-:-:S04]  /*03a0*/  @!P1 FMUL R14, R14, R14 ;  /* 0x0000000e0e0e9220 */ /* 0x001fc80000400000 */
[----:B------:R-:W-:-:S04]  /*03b0*/  @P0 FMUL R14, R14, 0.25 ;  /* 0x3e8000000e0e0820 */ /* 0x000fc80000400000 */
[----:B------:R-:W-:-:S04]  /*03c0*/  @!P2 FMUL R14, R14, 16777216 ;  /* 0x4b8000000e0ea820 */ /* 0x000fc80000400000 */
[----:B-1----:R-:W-:Y:S01]  /*03d0*/  FMUL R7, R7, R14 ;  /* 0x0000000e07077220 */ /* 0x002fe20000400000 */
[----:B------:R-:W-:Y:S06]  /*03e0*/  @P3 EXIT ;  /* 0x000000000000394d */ /* 0x000fec0003800000 */
[----:B------:R-:W-:Y:S01]  /*03f0*/  STG.E desc[UR4][R2.64], R7 ;  /* 0x0000000702007986 */ /* 0x000fe2000c101904 */
[----:B------:R-:W-:Y:S05]  /*0400*/  EXIT ;  /* 0x000000000000794d */ /* 0x000fea0003800000 */
.L_x_0:
[----:B------:R-:W-:-:S00]  /*0410*/  BRA `(.L_x_0) ;  /* 0xfffffffc00fc7947 */ /* 0x000fc0000383ffff */
[----:B------:R-:W-:-:S00]  /*0420*/  NOP ;  /* 0x0000000000007918 */ /* 0x000fc00000000000 */
        /* <DEDUP_REMOVED lines=13> */
.L_x_1:


//--------------------- .nv.constant0.triton_poi_fused__softmax_mul_1 --------------------------
	.section	.nv.constant0.triton_poi_fused__softmax_mul_1,"a",@progbits
	.sectionflags	@""
	.align	4
.nv.constant0.triton_poi_fused__softmax_mul_1:
	.zero		572
